	.headerflags	@"EF_CUDA_TEXMODE_UNIFIED EF_CUDA_64BIT_ADDRESS EF_CUDA_ACCELERATORS EF_CUDA_SM90 EF_CUDA_VIRTUAL_SM(EF_CUDA_SM90)"
	.elftype	@"ET_EXEC"


//--------------------- .nv.info                  --------------------------
	.section	.nv.info,"",@"SHT_CUDA_INFO"
	.align	4


	//----- nvinfo : EIATTR_REGCOUNT
	.align		4
        /*0000*/ 	.byte	0x04, 0x2f
        /*0002*/ 	.short	(.L_3 - .L_2)
	.align		4
.L_2:
        /*0004*/ 	.word	index@(triton_poi_fused__native_batch_norm_legit_no_training_convolution_relu_25)
        /*0008*/ 	.word	0x00000013


	//----- nvinfo : EIATTR_MIN_STACK_SIZE
	.align		4
.L_3:
        /*000c*/ 	.byte	0x04, 0x12
        /*000e*/ 	.short	(.L_5 - .L_4)
	.align		4
.L_4:
        /*0010*/ 	.word	index@(triton_poi_fused__native_batch_norm_legit_no_training_convolution_relu_25)
        /*0014*/ 	.word	0x00000000


	//----- nvinfo : EIATTR_FRAME_SIZE
	.align		4
.L_5:
        /*0018*/ 	.byte	0x04, 0x11
        /*001a*/ 	.short	(.L_7 - .L_6)
	.align		4
.L_6:
        /*001c*/ 	.word	index@(triton_poi_fused__native_batch_norm_legit_no_training_convolution_relu_25)
        /*0020*/ 	.word	0x00000000


	//----- nvinfo : EIATTR_MIN_STACK_SIZE
	.align		4
.L_7:
        /*0024*/ 	.byte	0x04, 0x12
        /*0026*/ 	.short	(.L_9 - .L_8)
	.align		4
.L_8:
        /*0028*/ 	.word	index@(triton_poi_fused__native_batch_norm_legit_no_training_convolution_relu_25)
        /*002c*/ 	.word	0x00000000
.L_9:


//--------------------- .nv.info.triton_poi_fused__native_batch_norm_legit_no_training_convolution_relu_25 --------------------------
	.section	.nv.info.triton_poi_fused__native_batch_norm_legit_no_training_convolution_relu_25,"",@"SHT_CUDA_INFO"
	.sectionflags	@""
	.align	4


	//----- nvinfo : EIATTR_CUDA_API_VERSION
	.align		4
        /*0000*/ 	.byte	0x04, 0x37
        /*0002*/ 	.short	(.L_11 - .L_10)
.L_10:
        /*0004*/ 	.word	0x0000007c


	//----- nvinfo : EIATTR_KPARAM_INFO
	.align		4
.L_11:
        /*0008*/ 	.byte	0x04, 0x17
        /*000a*/ 	.short	(.L_13 - .L_12)
.L_12:
        /*000c*/ 	.word	0x00000000
        /*0010*/ 	.short	0x0007
        /*0012*/ 	.short	0x0038
        /*0014*/ 	.byte	0x00, 0xf0, 0x11, 0x00


	//----- nvinfo : EIATTR_KPARAM_INFO
	.align		4
.L_13:
        /*0018*/ 	.byte	0x04, 0x17
        /*001a*/ 	.short	(.L_15 - .L_14)
.L_14:
        /*001c*/ 	.word	0x00000000
        /*0020*/ 	.short	0x0006
        /*0022*/ 	.short	0x0030
        /*0024*/ 	.byte	0x00, 0xf4, 0x21, 0x00


	//----- nvinfo : EIATTR_KPARAM_INFO
	.align		4
.L_15:
        /*0028*/ 	.byte	0x04, 0x17
        /*002a*/ 	.short	(.L_17 - .L_16)
.L_16:
        /*002c*/ 	.word	0x00000000
        /*0030*/ 	.short	0x0005
        /*0032*/ 	.short	0x0028
        /*0034*/ 	.byte	0x00, 0xf4, 0x21, 0x00


	//----- nvinfo : EIATTR_KPARAM_INFO
	.align		4
.L_17:
        /*0038*/ 	.byte	0x04, 0x17
        /*003a*/ 	.short	(.L_19 - .L_18)
.L_18:
        /*003c*/ 	.word	0x00000000
        /*0040*/ 	.short	0x0004
        /*0042*/ 	.short	0x0020
        /*0044*/ 	.byte	0x00, 0xf4, 0x21, 0x00


	//----- nvinfo : EIATTR_KPARAM_INFO
	.align		4
.L_19:
        /*0048*/ 	.byte	0x04, 0x17
        /*004a*/ 	.short	(.L_21 - .L_20)
.L_20:
        /*004c*/ 	.word	0x00000000
        /*0050*/ 	.short	0x0003
        /*0052*/ 	.short	0x0018
        /*0054*/ 	.byte	0x00, 0xf4, 0x21, 0x00


	//----- nvinfo : EIATTR_KPARAM_INFO
	.align		4
.L_21:
        /*0058*/ 	.byte	0x04, 0x17
        /*005a*/ 	.short	(.L_23 - .L_22)
.L_22:
        /*005c*/ 	.word	0x00000000
        /*0060*/ 	.short	0x0002
        /*0062*/ 	.short	0x0010
        /*0064*/ 	.byte	0x00, 0xf4, 0x21, 0x00


	//----- nvinfo : EIATTR_KPARAM_INFO
	.align		4
.L_23:
        /*0068*/ 	.byte	0x04, 0x17
        /*006a*/ 	.short	(.L_25 - .L_24)
.L_24:
        /*006c*/ 	.word	0x00000000
        /*0070*/ 	.short	0x0001
        /*0072*/ 	.short	0x0008
        /*0074*/ 	.byte	0x00, 0xf4, 0x21, 0x00


	//----- nvinfo : EIATTR_KPARAM_INFO
	.align		4
.L_25:
        /*0078*/ 	.byte	0x04, 0x17
        /*007a*/ 	.short	(.L_27 - .L_26)
.L_26:
        /*007c*/ 	.word	0x00000000
        /*0080*/ 	.short	0x0000
        /*0082*/ 	.short	0x0000
        /*0084*/ 	.byte	0x00, 0xf4, 0x21, 0x00


	//----- nvinfo : EIATTR_SPARSE_MMA_MASK
	.align		4
.L_27:
        /*0088*/ 	.byte	0x03, 0x50
        /*008a*/ 	.short	0x0000


	//----- nvinfo : EIATTR_MAXREG_COUNT
	.align		4
        /*008c*/ 	.byte	0x03, 0x1b
        /*008e*/ 	.short	0x00ff


	//----- nvinfo : EIATTR_EXIT_INSTR_OFFSETS
	.align		4
        /*0090*/ 	.byte	0x04, 0x1c
        /*0092*/ 	.short	(.L_29 - .L_28)


	//   ....[0]....
.L_28:
        /*0094*/ 	.word	0x00000350


	//----- nvinfo : EIATTR_REQNTID
	.align		4
.L_29:
        /*0098*/ 	.byte	0x04, 0x10
        /*009a*/ 	.short	(.L_31 - .L_30)
.L_30:
        /*009c*/ 	.word	0x00000080
        /*00a0*/ 	.word	0x00000001
        /*00a4*/ 	.word	0x00000001


	//----- nvinfo : EIATTR_CBANK_PARAM_SIZE
	.align		4
.L_31:
        /*00a8*/ 	.byte	0x03, 0x19
        /*00aa*/ 	.short	0x003c


	//----- nvinfo : EIATTR_PARAM_CBANK
	.align		4
        /*00ac*/ 	.byte	0x04, 0x0a
        /*00ae*/ 	.short	(.L_33 - .L_32)
	.align		4
.L_32:
        /*00b0*/ 	.word	index@(.nv.constant0.triton_poi_fused__native_batch_norm_legit_no_training_convolution_relu_25)
        /*00b4*/ 	.short	0x0210
        /*00b6*/ 	.short	0x003c


	//----- nvinfo : EIATTR_SW_WAR
	.align		4
.L_33:
        /*00b8*/ 	.byte	0x04, 0x36
        /*00ba*/ 	.short	(.L_35 - .L_34)
.L_34:
        /*00bc*/ 	.word	0x00000008
.L_35:


//--------------------- .nv.callgraph             --------------------------
	.section	.nv.callgraph,"",@"SHT_CUDA_CALLGRAPH"
	.align	4
	.sectionentsize	8
	.align		4
        /*0000*/ 	.word	0x00000000
	.align		4
        /*0004*/ 	.word	0xffffffff
	.align		4
        /*0008*/ 	.word	0x00000000
	.align		4
        /*000c*/ 	.word	0xfffffffe
	.align		4
        /*0010*/ 	.word	0x00000000
	.align		4
        /*0014*/ 	.word	0xfffffffd
	.align		4
        /*0018*/ 	.word	0x00000000
	.align		4
        /*001c*/ 	.word	0xfffffffc


//--------------------- .nv.constant4             --------------------------
	.section	.nv.constant4,"a",@progbits
	.align	8
	.align		8
.nv.constant4:
        /*0000*/ 	.dword	_$_str
	.align		8
        /*0008*/ 	.dword	_$_str_$_2


//--------------------- .text.triton_poi_fused__native_batch_norm_legit_no_training_convolution_relu_25 --------------------------
	.section	.text.triton_poi_fused__native_batch_norm_legit_no_training_convolution_relu_25,"ax",@progbits
	.align	128
        .global         triton_poi_fused__native_batch_norm_legit_no_training_convolution_relu_25
        .type           triton_poi_fused__native_batch_norm_legit_no_training_convolution_relu_25,@function
        .size           triton_poi_fused__native_batch_norm_legit_no_training_convolution_relu_25,(.L_x_1 - triton_poi_fused__native_batch_norm_legit_no_training_convolution_relu_25)
        .other          triton_poi_fused__native_batch_norm_legit_no_training_convolution_relu_25,@"STO_CUDA_ENTRY STV_DEFAULT"
triton_poi_fused__native_batch_norm_legit_no_training_convolution_relu_25:
.text.triton_poi_fused__native_batch_norm_legit_no_training_convolution_relu_25:
[----:B------:R-:W-:Y:S01]  /*0000*/  LDC R1, c[0x0][0x28] ;  /* 0x00000a00ff017b82 */ /* 0x000fe20000000800 */
[----:B------:R-:W1:Y:S07]  /*0010*/  S2R R0, SR_TID.X ;  /* 0x0000000000007919 */ /* 0x000e6e0000002100 */
[----:B------:R-:W2:Y:S01]  /*0020*/  LDC.64 R10, c[0x0][0x228] ;  /* 0x00008a00ff0a7b82 */ /* 0x000ea20000000a00 */
[----:B------:R-:W-:Y:S01]  /*0030*/  ULDC.64 UR4, c[0x0][0x208] ;  /* 0x0000820000047ab9 */ /* 0x000fe20000000a00 */
[----:B------:R-:W3:Y:S06]  /*0040*/  S2R R3, SR_CTAID.X ;  /* 0x0000000000037919 */ /* 0x000eec0000002500 */
[----:B------:R-:W4:Y:S08]  /*0050*/  LDC.64 R6, c[0x0][0x218] ;  /* 0x00008600ff067b82 */ /* 0x000f300000000a00 */
[----:B------:R-:W5:Y:S08]  /*0060*/  LDC.64 R8, c[0x0][0x220] ;  /* 0x00008800ff087b82 */ /* 0x000f700000000a00 */
[----:B------:R-:W5:Y:S01]  /*0070*/  LDC.64 R12, c[0x0][0x230] ;  /* 0x00008c00ff0c7b82 */ /* 0x000f620000000a00 */
[----:B-1----:R-:W-:-:S07]  /*0080*/  LOP3.LUT R0, R0, 0x7f, RZ, 0xc0, !PT ;  /* 0x0000007f00007812 */ /* 0x002fce00078ec0ff */
[----:B------:R-:W1:Y:S01]  /*0090*/  LDC.64 R4, c[0x0][0x238] ;  /* 0x00008e00ff047b82 */ /* 0x000e620000000a00 */
[----:B---3--:R-:W-:Y:S02]  /*00a0*/  SHF.R.S32.HI R2, RZ, 0x18, R3 ;  /* 0x00000018ff027819 */ /* 0x008fe40000011403 */
[----:B------:R-:W-:Y:S02]  /*00b0*/  LEA R0, R3, R0, 0x7 ;  /* 0x0000000003007211 */ /* 0x000fe400078e38ff */
[----:B------:R-:W-:-:S04]  /*00c0*/  SGXT R3, R2, 0x1 ;  /* 0x000000010203781a */ /* 0x000fc80000000200 */
[----:B------:R-:W-:-:S04]  /*00d0*/  LEA.HI R3, R3, R0, RZ, 0x4 ;  /* 0x0000000003037211 */ /* 0x000fc800078f20ff */
[--C-:B------:R-:W-:Y:S02]  /*00e0*/  SHF.R.S32.HI R2, RZ, 0x4, R3.reuse ;  /* 0x00000004ff027819 */ /* 0x100fe40000011403 */
[----:B------:R-:W-:-:S04]  /*00f0*/  SHF.R.S32.HI R3, RZ, 0x1f, R3 ;  /* 0x0000001fff037819 */ /* 0x000fc80000011403 */
[----:B------:R-:W-:-:S04]  /*0100*/  LEA.HI R3, R3, R2, RZ, 0x9 ;  /* 0x0000000203037211 */ /* 0x000fc800078f48ff */
[----:B------:R-:W-:-:S04]  /*0110*/  LOP3.LUT R3, R3, 0xfffffe00, RZ, 0xc0, !PT ;  /* 0xfffffe0003037812 */ /* 0x000fc800078ec0ff */
[----:B------:R-:W-:Y:S02]  /*0120*/  IADD3 R15, R2, -R3, RZ ;  /* 0x80000003020f7210 */ /* 0x000fe40007ffe0ff */
[----:B------:R-:W3:Y:S03]  /*0130*/  LDC.64 R2, c[0x0][0x210] ;  /* 0x00008400ff027b82 */ /* 0x000ee60000000a00 */
[----:B--2---:R-:W-:-:S05]  /*0140*/  IMAD.WIDE R10, R15, 0x4, R10 ;  /* 0x000000040f0a7825 */ /* 0x004fca00078e020a */
[----:B------:R2:W2:Y:S01]  /*0150*/  LDG.E.EL R16, desc[UR4][R10.64] ;  /* 0x000000040a107981 */ /* 0x0004a2000c2e1900 */
[----:B----4-:R-:W-:-:S04]  /*0160*/  IMAD.WIDE R6, R15, 0x4, R6 ;  /* 0x000000040f067825 */ /* 0x010fc800078e0206 */
[C---:B-----5:R-:W-:Y:S02]  /*0170*/  IMAD.WIDE R8, R15.reuse, 0x4, R8 ;  /* 0x000000040f087825 */ /* 0x060fe400078e0208 */
[----:B------:R4:W5:Y:S02]  /*0180*/  LDG.E.EL R7, desc[UR4][R6.64] ;  /* 0x0000000406077981 */ /* 0x000964000c2e1900 */
[----:B---3--:R-:W-:Y:S02]  /*0190*/  IMAD.WIDE R2, R0, 0x4, R2 ;  /* 0x0000000400027825 */ /* 0x008fe400078e0202 */
[----:B------:R-:W3:Y:S04]  /*01a0*/  LDG.E.EL R8, desc[UR4][R8.64] ;  /* 0x0000000408087981 */ /* 0x000ee8000c2e1900 */
[----:B------:R-:W5:Y:S01]  /*01b0*/  LDG.E R14, desc[UR4][R2.64] ;  /* 0x00000004020e7981 */ /* 0x000f62000c1e1900 */
[----:B0-2---:R-:W-:-:S04]  /*01c0*/  IMAD.WIDE R10, R15, 0x4, R12 ;  /* 0x000000040f0a7825 */ /* 0x005fc800078e020c */
[----:B-1----:R-:W-:Y:S02]  /*01d0*/  IMAD.WIDE R12, R15, 0x4, R4 ;  /* 0x000000040f0c7825 */ /* 0x002fe400078e0204 */
[----:B------:R-:W2:Y:S01]  /*01e0*/  LDG.E.EL R10, desc[UR4][R10.64] ;  /* 0x000000040a0a7981 */ /* 0x000ea2000c2e1900 */
[----:B----4-:R-:W-:Y:S01]  /*01f0*/  HFMA2.MMA R6, -RZ, RZ, 1.625, 0 ;  /* 0x3e800000ff067435 */ /* 0x010fe200000001ff */
[----:B------:R-:W0:Y:S02]  /*0200*/  LDC.64 R4, c[0x0][0x240] ;  /* 0x00009000ff047b82 */ /* 0x000e240000000a00 */
[----:B------:R-:W2:Y:S01]  /*0210*/  LDG.E.EL R13, desc[UR4][R12.64] ;  /* 0x000000040c0d7981 */ /* 0x000ea2000c2e1900 */
[----:B0-----:R-:W-:-:S04]  /*0220*/  IMAD.WIDE R4, R0, 0x4, R4 ;  /* 0x0000000400047825 */ /* 0x001fc800078e0204 */
[----:B------:R-:W-:-:S04]  /*0230*/  FADD R16, R16, 9.9999997473787516356e-06 ;  /* 0x3727c5ac10107421 */ /* 0x000fc80000000000 */
[----:B------:R-:W0:Y:S02]  /*0240*/  MUFU.SQRT R15, R16 ;  /* 0x00000010000f7308 */ /* 0x000e240000002000 */
[C---:B0-----:R-:W-:Y:S02]  /*0250*/  FSETP.GT.AND P0, PT, R15.reuse, 8.50705917302346158658e+37, PT ;  /* 0x7e8000000f00780b */ /* 0x041fe40003f04000 */
[----:B------:R-:W-:-:S11]  /*0260*/  FSETP.GEU.AND P1, PT, R15, 1.175494350822287508e-38, PT ;  /* 0x008000000f00780b */ /* 0x000fd60003f2e000 */
[----:B------:R-:W-:-:S04]  /*0270*/  @P0 FMUL R15, R15, 0.25 ;  /* 0x3e8000000f0f0820 */ /* 0x000fc80000400000 */
[----:B------:R-:W-:-:S06]  /*0280*/  @!P1 FMUL R15, R15, 16777216 ;  /* 0x4b8000000f0f9820 */ /* 0x000fcc0000400000 */
[----:B------:R-:W0:Y:S01]  /*0290*/  MUFU.RCP R15, R15 ;  /* 0x0000000f000f7308 */ /* 0x000e220000001000 */
[----:B------:R-:W-:Y:S01]  /*02a0*/  FSEL R6, R6, 1, P0 ;  /* 0x3f80000006067808 */ /* 0x000fe20000000000 */
[----:B-----5:R-:W-:-:S04]  /*02b0*/  FADD R7, R14, R7 ;  /* 0x000000070e077221 */ /* 0x020fc80000000000 */
[----:B------:R-:W-:Y:S01]  /*02c0*/  @!P1 FMUL R6, R6, 16777216 ;  /* 0x4b80000006069820 */ /* 0x000fe20000400000 */
[----:B---3--:R-:W-:-:S03]  /*02d0*/  FADD R8, -R8, R7 ;  /* 0x0000000708087221 */ /* 0x008fc60000000100 */
[----:B0-----:R-:W-:-:S04]  /*02e0*/  FMUL R9, R15, R6 ;  /* 0x000000060f097220 */ /* 0x001fc80000400000 */
[----:B------:R-:W-:-:S04]  /*02f0*/  FMUL R8, R8, R9 ;  /* 0x0000000908087220 */ /* 0x000fc80000400000 */
[----:B--2---:R-:W-:-:S05]  /*0300*/  FFMA R8, R10, R8, R13 ;  /* 0x000000080a087223 */ /* 0x004fca000000000d */
[----:B------:R-:W-:-:S04]  /*0310*/  FSETP.GEU.AND P0, PT, R8, RZ, PT ;  /* 0x000000ff0800720b */ /* 0x000fc80003f0e000 */
[----:B------:R-:W-:Y:S01]  /*0320*/  FSEL R9, R8, RZ, P0 ;  /* 0x000000ff08097208 */ /* 0x000fe20000000000 */
[----:B------:R-:W-:Y:S04]  /*0330*/  STG.E desc[UR4][R2.64], R7 ;  /* 0x0000000702007986 */ /* 0x000fe8000c101904 */
[----:B------:R-:W-:Y:S01]  /*0340*/  STG.E desc[UR4][R4.64], R9 ;  /* 0x0000000904007986 */ /* 0x000fe2000c101904 */
[----:B------:R-:W-:Y:S05]  /*0350*/  EXIT ;  /* 0x000000000000794d */ /* 0x000fea0003800000 */
.L_x_0:
[----:B------:R-:W-:-:S00]  /*0360*/  BRA `(.L_x_0) ;  /* 0xfffffffc00fc7947 */ /* 0x000fc0000383ffff */
[----:B------:R-:W-:-:S00]  /*0370*/  NOP ;  /* 0x0000000000007918 */ /* 0x000fc00000000000 */
        /* <DEDUP_REMOVED lines=8> */
.L_x_1:


//--------------------- .nv.global.init           --------------------------
	.section	.nv.global.init,"aw",@progbits
.nv.global.init:
	.type		_$_str,@object
	.size		_$_str,(_$_str_$_2 - _$_str)
_$_str:
        /*0000*/ 	.byte	0x5f, 0x5f, 0x43, 0x55, 0x44, 0x41, 0x5f, 0x46, 0x54, 0x5a, 0x00
	.type		_$_str_$_2,@object
	.size		_$_str_$_2,(.L_1 - _$_str_$_2)
_$_str_$_2:
        /*000b*/ 	.byte	0x5f, 0x5f, 0x43, 0x55, 0x44, 0x41, 0x5f, 0x50, 0x52, 0x45, 0x43, 0x5f, 0x53, 0x51, 0x52, 0x54
        /*001b*/ 	.byte	0x00
.L_1:


//--------------------- .nv.constant0.triton_poi_fused__native_batch_norm_legit_no_training_convolution_relu_25 --------------------------
	.section	.nv.constant0.triton_poi_fused__native_batch_norm_legit_no_training_convolution_relu_25,"a",@progbits
	.sectionflags	@""
	.align	4
.nv.constant0.triton_poi_fused__native_batch_norm_legit_no_training_convolution_relu_25:
	.zero		588
